//
// Generated by NVIDIA NVVM Compiler
//
// Compiler Build ID: CL-36424714
// Cuda compilation tools, release 13.0, V13.0.88
// Based on NVVM 20.0.0
//

.version 9.0
.target sm_100
.address_size 64

	// .globl	_Z26multiplicateMatrixOnDevicePdS_S_iii
// _ZZ20matrixMultiplySharedPdS_S_iiiiiiE7sharedM has been demoted
// _ZZ20matrixMultiplySharedPdS_S_iiiiiiE7sharedN has been demoted

.visible .entry _Z26multiplicateMatrixOnDevicePdS_S_iii(
	.param .u64 .ptr .align 1 _Z26multiplicateMatrixOnDevicePdS_S_iii_param_0,
	.param .u64 .ptr .align 1 _Z26multiplicateMatrixOnDevicePdS_S_iii_param_1,
	.param .u64 .ptr .align 1 _Z26multiplicateMatrixOnDevicePdS_S_iii_param_2,
	.param .u32 _Z26multiplicateMatrixOnDevicePdS_S_iii_param_3,
	.param .u32 _Z26multiplicateMatrixOnDevicePdS_S_iii_param_4,
	.param .u32 _Z26multiplicateMatrixOnDevicePdS_S_iii_param_5
)
{
	.reg .pred 	%p<13>;
	.reg .b32 	%r<43>;
	.reg .b64 	%rd<53>;
	.reg .b64 	%fd<68>;

	ld.param.u64 	%rd7, [_Z26multiplicateMatrixOnDevicePdS_S_iii_param_0];
	ld.param.u64 	%rd8, [_Z26multiplicateMatrixOnDevicePdS_S_iii_param_1];
	ld.param.u64 	%rd6, [_Z26multiplicateMatrixOnDevicePdS_S_iii_param_2];
	ld.param.u32 	%r20, [_Z26multiplicateMatrixOnDevicePdS_S_iii_param_3];
	ld.param.u32 	%r18, [_Z26multiplicateMatrixOnDevicePdS_S_iii_param_4];
	ld.param.u32 	%r19, [_Z26multiplicateMatrixOnDevicePdS_S_iii_param_5];
	cvta.to.global.u64 	%rd1, %rd8;
	cvta.to.global.u64 	%rd2, %rd7;
	mov.u32 	%r22, %tid.x;
	mov.u32 	%r23, %ntid.x;
	mov.u32 	%r24, %ctaid.x;
	mad.lo.s32 	%r1, %r23, %r24, %r22;
	mov.u32 	%r25, %tid.y;
	mov.u32 	%r26, %ntid.y;
	mov.u32 	%r27, %ctaid.y;
	mad.lo.s32 	%r28, %r26, %r27, %r25;
	setp.ge.s32 	%p1, %r1, %r19;
	setp.ge.s32 	%p2, %r28, %r20;
	or.pred  	%p3, %p1, %p2;
	@%p3 bra 	$L__BB0_14;
	setp.lt.s32 	%p4, %r18, 1;
	mov.f64 	%fd67, 0d0000000000000000;
	@%p4 bra 	$L__BB0_13;
	mul.lo.s32 	%r3, %r18, %r28;
	and.b32  	%r4, %r18, 7;
	setp.lt.u32 	%p5, %r18, 8;
	mov.f64 	%fd67, 0d0000000000000000;
	mov.b32 	%r41, 0;
	@%p5 bra 	$L__BB0_5;
	and.b32  	%r41, %r18, 2147483640;
	neg.s32 	%r39, %r41;
	shl.b32 	%r7, %r19, 3;
	mul.wide.u32 	%rd9, %r3, 8;
	add.s64 	%rd10, %rd9, %rd2;
	add.s64 	%rd52, %rd10, 32;
	mov.f64 	%fd67, 0d0000000000000000;
	mul.wide.s32 	%rd13, %r19, 8;
	mov.u32 	%r38, %r1;
$L__BB0_4:
	.pragma "nounroll";
	ld.global.f64 	%fd17, [%rd52+-32];
	mul.wide.s32 	%rd11, %r38, 8;
	add.s64 	%rd12, %rd1, %rd11;
	ld.global.f64 	%fd18, [%rd12];
	fma.rn.f64 	%fd19, %fd17, %fd18, %fd67;
	ld.global.f64 	%fd20, [%rd52+-24];
	add.s64 	%rd14, %rd12, %rd13;
	ld.global.f64 	%fd21, [%rd14];
	fma.rn.f64 	%fd22, %fd20, %fd21, %fd19;
	ld.global.f64 	%fd23, [%rd52+-16];
	add.s64 	%rd15, %rd14, %rd13;
	ld.global.f64 	%fd24, [%rd15];
	fma.rn.f64 	%fd25, %fd23, %fd24, %fd22;
	ld.global.f64 	%fd26, [%rd52+-8];
	add.s64 	%rd16, %rd15, %rd13;
	ld.global.f64 	%fd27, [%rd16];
	fma.rn.f64 	%fd28, %fd26, %fd27, %fd25;
	ld.global.f64 	%fd29, [%rd52];
	add.s64 	%rd17, %rd16, %rd13;
	ld.global.f64 	%fd30, [%rd17];
	fma.rn.f64 	%fd31, %fd29, %fd30, %fd28;
	ld.global.f64 	%fd32, [%rd52+8];
	add.s64 	%rd18, %rd17, %rd13;
	ld.global.f64 	%fd33, [%rd18];
	fma.rn.f64 	%fd34, %fd32, %fd33, %fd31;
	ld.global.f64 	%fd35, [%rd52+16];
	add.s64 	%rd19, %rd18, %rd13;
	ld.global.f64 	%fd36, [%rd19];
	fma.rn.f64 	%fd37, %fd35, %fd36, %fd34;
	ld.global.f64 	%fd38, [%rd52+24];
	add.s64 	%rd20, %rd19, %rd13;
	ld.global.f64 	%fd39, [%rd20];
	fma.rn.f64 	%fd67, %fd38, %fd39, %fd37;
	add.s32 	%r39, %r39, 8;
	add.s32 	%r38, %r38, %r7;
	add.s64 	%rd52, %rd52, 64;
	setp.ne.s32 	%p6, %r39, 0;
	@%p6 bra 	$L__BB0_4;
$L__BB0_5:
	setp.eq.s32 	%p7, %r4, 0;
	@%p7 bra 	$L__BB0_13;
	and.b32  	%r13, %r18, 3;
	setp.lt.u32 	%p8, %r4, 4;
	@%p8 bra 	$L__BB0_8;
	add.s32 	%r30, %r41, %r3;
	mul.wide.u32 	%rd21, %r30, 8;
	add.s64 	%rd22, %rd2, %rd21;
	ld.global.f64 	%fd41, [%rd22];
	mad.lo.s32 	%r31, %r41, %r19, %r1;
	mul.wide.s32 	%rd23, %r31, 8;
	add.s64 	%rd24, %rd1, %rd23;
	ld.global.f64 	%fd42, [%rd24];
	fma.rn.f64 	%fd43, %fd41, %fd42, %fd67;
	cvt.u64.u32 	%rd25, %r3;
	cvt.u64.u32 	%rd26, %r41;
	add.s64 	%rd27, %rd26, %rd25;
	shl.b64 	%rd28, %rd27, 3;
	add.s64 	%rd29, %rd2, %rd28;
	ld.global.f64 	%fd44, [%rd29+8];
	mul.wide.s32 	%rd30, %r19, 8;
	add.s64 	%rd31, %rd24, %rd30;
	ld.global.f64 	%fd45, [%rd31];
	fma.rn.f64 	%fd46, %fd44, %fd45, %fd43;
	ld.global.f64 	%fd47, [%rd29+16];
	add.s64 	%rd32, %rd31, %rd30;
	ld.global.f64 	%fd48, [%rd32];
	fma.rn.f64 	%fd49, %fd47, %fd48, %fd46;
	ld.global.f64 	%fd50, [%rd29+24];
	add.s64 	%rd33, %rd32, %rd30;
	ld.global.f64 	%fd51, [%rd33];
	fma.rn.f64 	%fd67, %fd50, %fd51, %fd49;
	add.s32 	%r41, %r41, 4;
$L__BB0_8:
	setp.eq.s32 	%p9, %r13, 0;
	@%p9 bra 	$L__BB0_13;
	setp.eq.s32 	%p10, %r13, 1;
	@%p10 bra 	$L__BB0_11;
	add.s32 	%r32, %r41, %r3;
	mul.wide.u32 	%rd34, %r32, 8;
	add.s64 	%rd35, %rd2, %rd34;
	ld.global.f64 	%fd53, [%rd35];
	mad.lo.s32 	%r33, %r41, %r19, %r1;
	mul.wide.s32 	%rd36, %r33, 8;
	add.s64 	%rd37, %rd1, %rd36;
	ld.global.f64 	%fd54, [%rd37];
	fma.rn.f64 	%fd55, %fd53, %fd54, %fd67;
	cvt.u64.u32 	%rd38, %r3;
	cvt.u64.u32 	%rd39, %r41;
	add.s64 	%rd40, %rd39, %rd38;
	shl.b64 	%rd41, %rd40, 3;
	add.s64 	%rd42, %rd2, %rd41;
	ld.global.f64 	%fd56, [%rd42+8];
	mul.wide.s32 	%rd43, %r19, 8;
	add.s64 	%rd44, %rd37, %rd43;
	ld.global.f64 	%fd57, [%rd44];
	fma.rn.f64 	%fd67, %fd56, %fd57, %fd55;
	add.s32 	%r41, %r41, 2;
$L__BB0_11:
	and.b32  	%r34, %r18, 1;
	setp.eq.b32 	%p11, %r34, 1;
	not.pred 	%p12, %p11;
	@%p12 bra 	$L__BB0_13;
	add.s32 	%r35, %r41, %r3;
	mul.wide.u32 	%rd45, %r35, 8;
	add.s64 	%rd46, %rd2, %rd45;
	ld.global.f64 	%fd58, [%rd46];
	mad.lo.s32 	%r36, %r41, %r19, %r1;
	mul.wide.s32 	%rd47, %r36, 8;
	add.s64 	%rd48, %rd1, %rd47;
	ld.global.f64 	%fd59, [%rd48];
	fma.rn.f64 	%fd67, %fd58, %fd59, %fd67;
$L__BB0_13:
	mad.lo.s32 	%r37, %r19, %r28, %r1;
	cvta.to.global.u64 	%rd49, %rd6;
	mul.wide.s32 	%rd50, %r37, 8;
	add.s64 	%rd51, %rd49, %rd50;
	st.global.f64 	[%rd51], %fd67;
$L__BB0_14:
	ret;

}
	// .globl	_Z20matrixMultiplySharedPdS_S_iiiiii
.visible .entry _Z20matrixMultiplySharedPdS_S_iiiiii(
	.param .u64 .ptr .align 1 _Z20matrixMultiplySharedPdS_S_iiiiii_param_0,
	.param .u64 .ptr .align 1 _Z20matrixMultiplySharedPdS_S_iiiiii_param_1,
	.param .u64 .ptr .align 1 _Z20matrixMultiplySharedPdS_S_iiiiii_param_2,
	.param .u32 _Z20matrixMultiplySharedPdS_S_iiiiii_param_3,
	.param .u32 _Z20matrixMultiplySharedPdS_S_iiiiii_param_4,
	.param .u32 _Z20matrixMultiplySharedPdS_S_iiiiii_param_5,
	.param .u32 _Z20matrixMultiplySharedPdS_S_iiiiii_param_6,
	.param .u32 _Z20matrixMultiplySharedPdS_S_iiiiii_param_7,
	.param .u32 _Z20matrixMultiplySharedPdS_S_iiiiii_param_8
)
{
	.reg .pred 	%p<12>;
	.reg .b32 	%r<46>;
	.reg .b32 	%f<36>;
	.reg .b64 	%rd<13>;
	.reg .b64 	%fd<144>;
	// demoted variable
	.shared .align 8 .b8 _ZZ20matrixMultiplySharedPdS_S_iiiiiiE7sharedM[8192];
	// demoted variable
	.shared .align 8 .b8 _ZZ20matrixMultiplySharedPdS_S_iiiiiiE7sharedN[8192];
	ld.param.u64 	%rd4, [_Z20matrixMultiplySharedPdS_S_iiiiii_param_0];
	ld.param.u64 	%rd5, [_Z20matrixMultiplySharedPdS_S_iiiiii_param_1];
	ld.param.u64 	%rd6, [_Z20matrixMultiplySharedPdS_S_iiiiii_param_2];
	ld.param.u32 	%r25, [_Z20matrixMultiplySharedPdS_S_iiiiii_param_3];
	ld.param.u32 	%r26, [_Z20matrixMultiplySharedPdS_S_iiiiii_param_4];
	ld.param.u32 	%r27, [_Z20matrixMultiplySharedPdS_S_iiiiii_param_5];
	ld.param.u32 	%r28, [_Z20matrixMultiplySharedPdS_S_iiiiii_param_6];
	ld.param.u32 	%r29, [_Z20matrixMultiplySharedPdS_S_iiiiii_param_7];
	ld.param.u32 	%r30, [_Z20matrixMultiplySharedPdS_S_iiiiii_param_8];
	mov.u32 	%r31, %ctaid.x;
	mov.u32 	%r32, %ctaid.y;
	mov.u32 	%r41, %tid.x;
	mov.u32 	%r43, %tid.y;
	shl.b32 	%r33, %r32, 5;
	add.s32 	%r3, %r33, %r43;
	shl.b32 	%r4, %r31, 5;
	add.s32 	%r5, %r4, %r41;
	cvt.rn.f64.s32 	%fd8, %r26;
	mul.f64 	%fd9, %fd8, 0d3FA0000000000000;
	cvt.rpi.f64.f64 	%fd10, %fd9;
	cvt.rzi.s32.f64 	%r6, %fd10;
	setp.lt.s32 	%p1, %r6, 1;
	mov.f64 	%fd143, 0d0000000000000000;
	@%p1 bra 	$L__BB1_8;
	shl.b32 	%r34, %r43, 8;
	mov.u32 	%r35, _ZZ20matrixMultiplySharedPdS_S_iiiiiiE7sharedM;
	add.s32 	%r7, %r35, %r34;
	shl.b32 	%r36, %r41, 3;
	add.s32 	%r8, %r7, %r36;
	mov.u32 	%r37, _ZZ20matrixMultiplySharedPdS_S_iiiiiiE7sharedN;
	add.s32 	%r10, %r37, %r36;
	add.s32 	%r9, %r10, %r34;
	neg.s32 	%r45, %r6;
	mad.lo.s32 	%r38, %r43, %r28, %r41;
	add.s32 	%r44, %r38, %r4;
	shl.b32 	%r13, %r28, 5;
	mad.lo.s32 	%r42, %r26, %r3, %r41;
	cvta.to.global.u64 	%rd1, %rd4;
	cvta.to.global.u64 	%rd2, %rd5;
	mov.f32 	%f35, 0f00000000;
$L__BB1_2:
	setp.ge.s32 	%p2, %r3, %r25;
	mul.wide.s32 	%rd7, %r42, 8;
	add.s64 	%rd3, %rd1, %rd7;
	setp.ge.s32 	%p3, %r41, %r26;
	mov.f64 	%fd141, 0d0000000000000000;
	or.pred  	%p4, %p3, %p2;
	@%p4 bra 	$L__BB1_4;
	ld.global.f64 	%fd141, [%rd3];
$L__BB1_4:
	setp.ge.s32 	%p5, %r5, %r28;
	st.shared.f64 	[%r8], %fd141;
	setp.ge.s32 	%p6, %r43, %r27;
	mov.f64 	%fd142, 0d0000000000000000;
	or.pred  	%p7, %p6, %p5;
	@%p7 bra 	$L__BB1_6;
	mul.wide.s32 	%rd8, %r44, 8;
	add.s64 	%rd9, %rd2, %rd8;
	ld.global.f64 	%fd142, [%rd9];
$L__BB1_6:
	st.shared.f64 	[%r9], %fd142;
	bar.sync 	0;
	ld.shared.f64 	%fd13, [%r7];
	ld.shared.f64 	%fd14, [%r10];
	cvt.f64.f32 	%fd15, %f35;
	fma.rn.f64 	%fd16, %fd13, %fd14, %fd15;
	cvt.rn.f32.f64 	%f4, %fd16;
	ld.shared.f64 	%fd17, [%r7+8];
	ld.shared.f64 	%fd18, [%r10+256];
	cvt.f64.f32 	%fd19, %f4;
	fma.rn.f64 	%fd20, %fd17, %fd18, %fd19;
	cvt.rn.f32.f64 	%f5, %fd20;
	ld.shared.f64 	%fd21, [%r7+16];
	ld.shared.f64 	%fd22, [%r10+512];
	cvt.f64.f32 	%fd23, %f5;
	fma.rn.f64 	%fd24, %fd21, %fd22, %fd23;
	cvt.rn.f32.f64 	%f6, %fd24;
	ld.shared.f64 	%fd25, [%r7+24];
	ld.shared.f64 	%fd26, [%r10+768];
	cvt.f64.f32 	%fd27, %f6;
	fma.rn.f64 	%fd28, %fd25, %fd26, %fd27;
	cvt.rn.f32.f64 	%f7, %fd28;
	ld.shared.f64 	%fd29, [%r7+32];
	ld.shared.f64 	%fd30, [%r10+1024];
	cvt.f64.f32 	%fd31, %f7;
	fma.rn.f64 	%fd32, %fd29, %fd30, %fd31;
	cvt.rn.f32.f64 	%f8, %fd32;
	ld.shared.f64 	%fd33, [%r7+40];
	ld.shared.f64 	%fd34, [%r10+1280];
	cvt.f64.f32 	%fd35, %f8;
	fma.rn.f64 	%fd36, %fd33, %fd34, %fd35;
	cvt.rn.f32.f64 	%f9, %fd36;
	ld.shared.f64 	%fd37, [%r7+48];
	ld.shared.f64 	%fd38, [%r10+1536];
	cvt.f64.f32 	%fd39, %f9;
	fma.rn.f64 	%fd40, %fd37, %fd38, %fd39;
	cvt.rn.f32.f64 	%f10, %fd40;
	ld.shared.f64 	%fd41, [%r7+56];
	ld.shared.f64 	%fd42, [%r10+1792];
	cvt.f64.f32 	%fd43, %f10;
	fma.rn.f64 	%fd44, %fd41, %fd42, %fd43;
	cvt.rn.f32.f64 	%f11, %fd44;
	ld.shared.f64 	%fd45, [%r7+64];
	ld.shared.f64 	%fd46, [%r10+2048];
	cvt.f64.f32 	%fd47, %f11;
	fma.rn.f64 	%fd48, %fd45, %fd46, %fd47;
	cvt.rn.f32.f64 	%f12, %fd48;
	ld.shared.f64 	%fd49, [%r7+72];
	ld.shared.f64 	%fd50, [%r10+2304];
	cvt.f64.f32 	%fd51, %f12;
	fma.rn.f64 	%fd52, %fd49, %fd50, %fd51;
	cvt.rn.f32.f64 	%f13, %fd52;
	ld.shared.f64 	%fd53, [%r7+80];
	ld.shared.f64 	%fd54, [%r10+2560];
	cvt.f64.f32 	%fd55, %f13;
	fma.rn.f64 	%fd56, %fd53, %fd54, %fd55;
	cvt.rn.f32.f64 	%f14, %fd56;
	ld.shared.f64 	%fd57, [%r7+88];
	ld.shared.f64 	%fd58, [%r10+2816];
	cvt.f64.f32 	%fd59, %f14;
	fma.rn.f64 	%fd60, %fd57, %fd58, %fd59;
	cvt.rn.f32.f64 	%f15, %fd60;
	ld.shared.f64 	%fd61, [%r7+96];
	ld.shared.f64 	%fd62, [%r10+3072];
	cvt.f64.f32 	%fd63, %f15;
	fma.rn.f64 	%fd64, %fd61, %fd62, %fd63;
	cvt.rn.f32.f64 	%f16, %fd64;
	ld.shared.f64 	%fd65, [%r7+104];
	ld.shared.f64 	%fd66, [%r10+3328];
	cvt.f64.f32 	%fd67, %f16;
	fma.rn.f64 	%fd68, %fd65, %fd66, %fd67;
	cvt.rn.f32.f64 	%f17, %fd68;
	ld.shared.f64 	%fd69, [%r7+112];
	ld.shared.f64 	%fd70, [%r10+3584];
	cvt.f64.f32 	%fd71, %f17;
	fma.rn.f64 	%fd72, %fd69, %fd70, %fd71;
	cvt.rn.f32.f64 	%f18, %fd72;
	ld.shared.f64 	%fd73, [%r7+120];
	ld.shared.f64 	%fd74, [%r10+3840];
	cvt.f64.f32 	%fd75, %f18;
	fma.rn.f64 	%fd76, %fd73, %fd74, %fd75;
	cvt.rn.f32.f64 	%f19, %fd76;
	ld.shared.f64 	%fd77, [%r7+128];
	ld.shared.f64 	%fd78, [%r10+4096];
	cvt.f64.f32 	%fd79, %f19;
	fma.rn.f64 	%fd80, %fd77, %fd78, %fd79;
	cvt.rn.f32.f64 	%f20, %fd80;
	ld.shared.f64 	%fd81, [%r7+136];
	ld.shared.f64 	%fd82, [%r10+4352];
	cvt.f64.f32 	%fd83, %f20;
	fma.rn.f64 	%fd84, %fd81, %fd82, %fd83;
	cvt.rn.f32.f64 	%f21, %fd84;
	ld.shared.f64 	%fd85, [%r7+144];
	ld.shared.f64 	%fd86, [%r10+4608];
	cvt.f64.f32 	%fd87, %f21;
	fma.rn.f64 	%fd88, %fd85, %fd86, %fd87;
	cvt.rn.f32.f64 	%f22, %fd88;
	ld.shared.f64 	%fd89, [%r7+152];
	ld.shared.f64 	%fd90, [%r10+4864];
	cvt.f64.f32 	%fd91, %f22;
	fma.rn.f64 	%fd92, %fd89, %fd90, %fd91;
	cvt.rn.f32.f64 	%f23, %fd92;
	ld.shared.f64 	%fd93, [%r7+160];
	ld.shared.f64 	%fd94, [%r10+5120];
	cvt.f64.f32 	%fd95, %f23;
	fma.rn.f64 	%fd96, %fd93, %fd94, %fd95;
	cvt.rn.f32.f64 	%f24, %fd96;
	ld.shared.f64 	%fd97, [%r7+168];
	ld.shared.f64 	%fd98, [%r10+5376];
	cvt.f64.f32 	%fd99, %f24;
	fma.rn.f64 	%fd100, %fd97, %fd98, %fd99;
	cvt.rn.f32.f64 	%f25, %fd100;
	ld.shared.f64 	%fd101, [%r7+176];
	ld.shared.f64 	%fd102, [%r10+5632];
	cvt.f64.f32 	%fd103, %f25;
	fma.rn.f64 	%fd104, %fd101, %fd102, %fd103;
	cvt.rn.f32.f64 	%f26, %fd104;
	ld.shared.f64 	%fd105, [%r7+184];
	ld.shared.f64 	%fd106, [%r10+5888];
	cvt.f64.f32 	%fd107, %f26;
	fma.rn.f64 	%fd108, %fd105, %fd106, %fd107;
	cvt.rn.f32.f64 	%f27, %fd108;
	ld.shared.f64 	%fd109, [%r7+192];
	ld.shared.f64 	%fd110, [%r10+6144];
	cvt.f64.f32 	%fd111, %f27;
	fma.rn.f64 	%fd112, %fd109, %fd110, %fd111;
	cvt.rn.f32.f64 	%f28, %fd112;
	ld.shared.f64 	%fd113, [%r7+200];
	ld.shared.f64 	%fd114, [%r10+6400];
	cvt.f64.f32 	%fd115, %f28;
	fma.rn.f64 	%fd116, %fd113, %fd114, %fd115;
	cvt.rn.f32.f64 	%f29, %fd116;
	ld.shared.f64 	%fd117, [%r7+208];
	ld.shared.f64 	%fd118, [%r10+6656];
	cvt.f64.f32 	%fd119, %f29;
	fma.rn.f64 	%fd120, %fd117, %fd118, %fd119;
	cvt.rn.f32.f64 	%f30, %fd120;
	ld.shared.f64 	%fd121, [%r7+216];
	ld.shared.f64 	%fd122, [%r10+6912];
	cvt.f64.f32 	%fd123, %f30;
	fma.rn.f64 	%fd124, %fd121, %fd122, %fd123;
	cvt.rn.f32.f64 	%f31, %fd124;
	ld.shared.f64 	%fd125, [%r7+224];
	ld.shared.f64 	%fd126, [%r10+7168];
	cvt.f64.f32 	%fd127, %f31;
	fma.rn.f64 	%fd128, %fd125, %fd126, %fd127;
	cvt.rn.f32.f64 	%f32, %fd128;
	ld.shared.f64 	%fd129, [%r7+232];
	ld.shared.f64 	%fd130, [%r10+7424];
	cvt.f64.f32 	%fd131, %f32;
	fma.rn.f64 	%fd132, %fd129, %fd130, %fd131;
	cvt.rn.f32.f64 	%f33, %fd132;
	ld.shared.f64 	%fd133, [%r7+240];
	ld.shared.f64 	%fd134, [%r10+7680];
	cvt.f64.f32 	%fd135, %f33;
	fma.rn.f64 	%fd136, %fd133, %fd134, %fd135;
	cvt.rn.f32.f64 	%f34, %fd136;
	ld.shared.f64 	%fd137, [%r7+248];
	ld.shared.f64 	%fd138, [%r10+7936];
	cvt.f64.f32 	%fd139, %f34;
	fma.rn.f64 	%fd140, %fd137, %fd138, %fd139;
	cvt.rn.f32.f64 	%f35, %fd140;
	bar.sync 	0;
	add.s32 	%r45, %r45, 1;
	setp.ne.s32 	%p8, %r45, 0;
	add.s32 	%r44, %r44, %r13;
	add.s32 	%r43, %r43, 32;
	add.s32 	%r42, %r42, 32;
	add.s32 	%r41, %r41, 32;
	@%p8 bra 	$L__BB1_2;
	cvt.f64.f32 	%fd143, %f35;
$L__BB1_8:
	setp.ge.s32 	%p9, %r3, %r29;
	setp.ge.s32 	%p10, %r5, %r30;
	or.pred  	%p11, %p9, %p10;
	@%p11 bra 	$L__BB1_10;
	mad.lo.s32 	%r40, %r30, %r3, %r5;
	cvta.to.global.u64 	%rd10, %rd6;
	mul.wide.u32 	%rd11, %r40, 8;
	add.s64 	%rd12, %rd10, %rd11;
	st.global.f64 	[%rd12], %fd143;
$L__BB1_10:
	ret;

}


// ===== COMPILED SASS (sm_100) =====

	.target	sm_100

	.elftype	@"ET_EXEC"


//--------------------- .note.nv.tkinfo           --------------------------
	.section	.note.nv.tkinfo,"",@"SHT_NOTE"
	.sectionflags	@"SHF_NOTE_NV_TKINFO"
	.tkinfo
        /*0018*/ 	.word	0x00000002
        /*0030*/ 	.string	""
        /*0030*/ 	.string	"ptxas"
        /*0030*/ 	.string	"Cuda compilation tools, release 13.0, V13.0.88"
        /*0030*/ 	.string	"Build cuda_13.0.r13.0/compiler.36424714_0"
        /*0030*/ 	.string	"-arch sm_100 -m 64 "



//--------------------- .note.nv.cuinfo           --------------------------
	.section	.note.nv.cuinfo,"",@"SHT_NOTE"
	.sectionflags	@"SHF_NOTE_NV_CUINFO"
        /*0018*/ 	.short	0x0002
        /*001a*/ 	.short	0x0064
        /*001c*/ 	.short	0x0082
	.zero		2


//--------------------- .nv.info                  --------------------------
	.section	.nv.info,"",@"SHT_CUDA_INFO"
	.align	4


	//----- nvinfo : EIATTR_REGCOUNT
	.align		4
        /*0000*/ 	.byte	0x04, 0x2f
        /*0002*/ 	.short	(.L_1 - .L_0)
	.align		4
.L_0:
        /*0004*/ 	.word	index@(_Z26multiplicateMatrixOnDevicePdS_S_iii)
        /*0008*/ 	.word	0x00000020


	//----- nvinfo : EIATTR_FRAME_SIZE
	.align		4
.L_1:
        /*000c*/ 	.byte	0x04, 0x11
        /*000e*/ 	.short	(.L_3 - .L_2)
	.align		4
.L_2:
        /*0010*/ 	.word	index@(_Z26multiplicateMatrixOnDevicePdS_S_iii)
        /*0014*/ 	.word	0x00000000


	//----- nvinfo : EIATTR_REGCOUNT
	.align		4
.L_3:
        /*0018*/ 	.byte	0x04, 0x2f
        /*001a*/ 	.short	(.L_5 - .L_4)
	.align		4
.L_4:
        /*001c*/ 	.word	index@(_Z20matrixMultiplySharedPdS_S_iiiiii)
        /*0020*/ 	.word	0x00000020


	//----- nvinfo : EIATTR_FRAME_SIZE
	.align		4
.L_5:
        /*0024*/ 	.byte	0x04, 0x11
        /*0026*/ 	.short	(.L_7 - .L_6)
	.align		4
.L_6:
        /*0028*/ 	.word	index@(_Z20matrixMultiplySharedPdS_S_iiiiii)
        /*002c*/ 	.word	0x00000000


	//----- nvinfo : EIATTR_MIN_STACK_SIZE
	.align		4
.L_7:
        /*0030*/ 	.byte	0x04, 0x12
        /*0032*/ 	.short	(.L_9 - .L_8)
	.align		4
.L_8:
        /*0034*/ 	.word	index@(_Z20matrixMultiplySharedPdS_S_iiiiii)
        /*0038*/ 	.word	0x00000000


	//----- nvinfo : EIATTR_MIN_STACK_SIZE
	.align		4
.L_9:
        /*003c*/ 	.byte	0x04, 0x12
        /*003e*/ 	.short	(.L_11 - .L_10)
	.align		4
.L_10:
        /*0040*/ 	.word	index@(_Z26multiplicateMatrixOnDevicePdS_S_iii)
        /*0044*/ 	.word	0x00000000
.L_11:


//--------------------- .nv.compat                --------------------------
	.section	.nv.compat,"",@"SHT_CUDA_COMPAT_INFO"
	.align	4
        /*0000*/ 	.byte	0x02, 0x09, 0x00, 0x00, 0x02, 0x02, 0x01, 0x00, 0x02, 0x05, 0x05, 0x00, 0x03, 0x07, 0x01, 0x01
        /*0010*/ 	.byte	0x02, 0x03, 0x00, 0x00, 0x02, 0x06, 0x01, 0x00, 0x04, 0x0b, 0x08, 0x00, 0x01, 0x00, 0x00, 0x00
        /*0020*/ 	.byte	0x00, 0x00, 0x00, 0x00


//--------------------- .nv.info._Z20matrixMultiplySharedPdS_S_iiiiii --------------------------
	.section	.nv.info._Z20matrixMultiplySharedPdS_S_iiiiii,"",@"SHT_CUDA_INFO"
	.sectionflags	@""
	.align	4


	//----- nvinfo : EIATTR_CUDA_API_VERSION
	.align		4
        /*0000*/ 	.byte	0x04, 0x37
        /*0002*/ 	.short	(.L_13 - .L_12)
.L_12:
        /*0004*/ 	.word	0x00000082


	//----- nvinfo : EIATTR_KPARAM_INFO
	.align		4
.L_13:
        /*0008*/ 	.byte	0x04, 0x17
        /*000a*/ 	.short	(.L_15 - .L_14)
.L_14:
        /*000c*/ 	.word	0x00000000
        /*0010*/ 	.short	0x0008
        /*0012*/ 	.short	0x002c
        /*0014*/ 	.byte	0x00, 0xf0, 0x11, 0x00


	//----- nvinfo : EIATTR_KPARAM_INFO
	.align		4
.L_15:
        /*0018*/ 	.byte	0x04, 0x17
        /*001a*/ 	.short	(.L_17 - .L_16)
.L_16:
        /*001c*/ 	.word	0x00000000
        /*0020*/ 	.short	0x0007
        /*0022*/ 	.short	0x0028
        /*0024*/ 	.byte	0x00, 0xf0, 0x11, 0x00


	//----- nvinfo : EIATTR_KPARAM_INFO
	.align		4
.L_17:
        /*0028*/ 	.byte	0x04, 0x17
        /*002a*/ 	.short	(.L_19 - .L_18)
.L_18:
        /*002c*/ 	.word	0x00000000
        /*0030*/ 	.short	0x0006
        /*0032*/ 	.short	0x0024
        /*0034*/ 	.byte	0x00, 0xf0, 0x11, 0x00


	//----- nvinfo : EIATTR_KPARAM_INFO
	.align		4
.L_19:
        /*0038*/ 	.byte	0x04, 0x17
        /*003a*/ 	.short	(.L_21 - .L_20)
.L_20:
        /*003c*/ 	.word	0x00000000
        /*0040*/ 	.short	0x0005
        /*0042*/ 	.short	0x0020
        /*0044*/ 	.byte	0x00, 0xf0, 0x11, 0x00


	//----- nvinfo : EIATTR_KPARAM_INFO
	.align		4
.L_21:
        /*0048*/ 	.byte	0x04, 0x17
        /*004a*/ 	.short	(.L_23 - .L_22)
.L_22:
        /*004c*/ 	.word	0x00000000
        /*0050*/ 	.short	0x0004
        /*0052*/ 	.short	0x001c
        /*0054*/ 	.byte	0x00, 0xf0, 0x11, 0x00


	//----- nvinfo : EIATTR_KPARAM_INFO
	.align		4
.L_23:
        /*0058*/ 	.byte	0x04, 0x17
        /*005a*/ 	.short	(.L_25 - .L_24)
.L_24:
        /*005c*/ 	.word	0x00000000
        /*0060*/ 	.short	0x0003
        /*0062*/ 	.short	0x0018
        /*0064*/ 	.byte	0x00, 0xf0, 0x11, 0x00


	//----- nvinfo : EIATTR_KPARAM_INFO
	.align		4
.L_25:
        /*0068*/ 	.byte	0x04, 0x17
        /*006a*/ 	.short	(.L_27 - .L_26)
.L_26:
        /*006c*/ 	.word	0x00000000
        /*0070*/ 	.short	0x0002
        /*0072*/ 	.short	0x0010
        /*0074*/ 	.byte	0x00, 0xf5, 0x21, 0x00


	//----- nvinfo : EIATTR_KPARAM_INFO
	.align		4
.L_27:
        /*0078*/ 	.byte	0x04, 0x17
        /*007a*/ 	.short	(.L_29 - .L_28)
.L_28:
        /*007c*/ 	.word	0x00000000
        /*0080*/ 	.short	0x0001
        /*0082*/ 	.short	0x0008
        /*0084*/ 	.byte	0x00, 0xf5, 0x21, 0x00


	//----- nvinfo : EIATTR_KPARAM_INFO
	.align		4
.L_29:
        /*0088*/ 	.byte	0x04, 0x17
        /*008a*/ 	.short	(.L_31 - .L_30)
.L_30:
        /*008c*/ 	.word	0x00000000
        /*0090*/ 	.short	0x0000
        /*0092*/ 	.short	0x0000
        /*0094*/ 	.byte	0x00, 0xf5, 0x21, 0x00


	//----- nvinfo : EIATTR_SPARSE_MMA_MASK
	.align		4
.L_31:
        /*0098*/ 	.byte	0x03, 0x50
        /*009a*/ 	.short	0x0000


	//----- nvinfo : EIATTR_MAXREG_COUNT
	.align		4
        /*009c*/ 	.byte	0x03, 0x1b
        /*009e*/ 	.short	0x00ff


	//----- nvinfo : EIATTR_NUM_BARRIERS
	.align		4
        /*00a0*/ 	.byte	0x02, 0x4c
        /*00a2*/ 	.byte	0x01
	.zero		1


	//----- nvinfo : EIATTR_MERCURY_ISA_VERSION
	.align		4
        /*00a4*/ 	.byte	0x03, 0x5f
        /*00a6*/ 	.short	0x0101


	//----- nvinfo : EIATTR_VRC_CTA_INIT_COUNT
	.align		4
        /*00a8*/ 	.byte	0x02, 0x4a
	.zero		1
	.zero		1


	//----- nvinfo : EIATTR_EXIT_INSTR_OFFSETS
	.align		4
        /*00ac*/ 	.byte	0x04, 0x1c
        /*00ae*/ 	.short	(.L_33 - .L_32)


	//   ....[0]....
.L_32:
        /*00b0*/ 	.word	0x00000cc0


	//   ....[1]....
        /*00b4*/ 	.word	0x00000d10


	//----- nvinfo : EIATTR_CBANK_PARAM_SIZE
	.align		4
.L_33:
        /*00b8*/ 	.byte	0x03, 0x19
        /*00ba*/ 	.short	0x0030


	//----- nvinfo : EIATTR_PARAM_CBANK
	.align		4
        /*00bc*/ 	.byte	0x04, 0x0a
        /*00be*/ 	.short	(.L_35 - .L_34)
	.align		4
.L_34:
        /*00c0*/ 	.word	index@(.nv.constant0._Z20matrixMultiplySharedPdS_S_iiiiii)
        /*00c4*/ 	.short	0x0380
        /*00c6*/ 	.short	0x0030


	//----- nvinfo : EIATTR_SW_WAR
	.align		4
.L_35:
        /*00c8*/ 	.byte	0x04, 0x36
        /*00ca*/ 	.short	(.L_37 - .L_36)
.L_36:
        /*00cc*/ 	.word	0x00000008
.L_37:


//--------------------- .nv.info._Z26multiplicateMatrixOnDevicePdS_S_iii --------------------------
	.section	.nv.info._Z26multiplicateMatrixOnDevicePdS_S_iii,"",@"SHT_CUDA_INFO"
	.sectionflags	@""
	.align	4


	//----- nvinfo : EIATTR_CUDA_API_VERSION
	.align		4
        /*0000*/ 	.byte	0x04, 0x37
        /*0002*/ 	.short	(.L_39 - .L_38)
.L_38:
        /*0004*/ 	.word	0x00000082


	//----- nvinfo : EIATTR_KPARAM_INFO
	.align		4
.L_39:
        /*0008*/ 	.byte	0x04, 0x17
        /*000a*/ 	.short	(.L_41 - .L_40)
.L_40:
        /*000c*/ 	.word	0x00000000
        /*0010*/ 	.short	0x0005
        /*0012*/ 	.short	0x0020
        /*0014*/ 	.byte	0x00, 0xf0, 0x11, 0x00


	//----- nvinfo : EIATTR_KPARAM_INFO
	.align		4
.L_41:
        /*0018*/ 	.byte	0x04, 0x17
        /*001a*/ 	.short	(.L_43 - .L_42)
.L_42:
        /*001c*/ 	.word	0x00000000
        /*0020*/ 	.short	0x0004
        /*0022*/ 	.short	0x001c
        /*0024*/ 	.byte	0x00, 0xf0, 0x11, 0x00


	//----- nvinfo : EIATTR_KPARAM_INFO
	.align		4
.L_43:
        /*0028*/ 	.byte	0x04, 0x17
        /*002a*/ 	.short	(.L_45 - .L_44)
.L_44:
        /*002c*/ 	.word	0x00000000
        /*0030*/ 	.short	0x0003
        /*0032*/ 	.short	0x0018
        /*0034*/ 	.byte	0x00, 0xf0, 0x11, 0x00


	//----- nvinfo : EIATTR_KPARAM_INFO
	.align		4
.L_45:
        /*0038*/ 	.byte	0x04, 0x17
        /*003a*/ 	.short	(.L_47 - .L_46)
.L_46:
        /*003c*/ 	.word	0x00000000
        /*0040*/ 	.short	0x0002
        /*0042*/ 	.short	0x0010
        /*0044*/ 	.byte	0x00, 0xf5, 0x21, 0x00


	//----- nvinfo : EIATTR_KPARAM_INFO
	.align		4
.L_47:
        /*0048*/ 	.byte	0x04, 0x17
        /*004a*/ 	.short	(.L_49 - .L_48)
.L_48:
        /*004c*/ 	.word	0x00000000
        /*0050*/ 	.short	0x0001
        /*0052*/ 	.short	0x0008
        /*0054*/ 	.byte	0x00, 0xf5, 0x21, 0x00


	//----- nvinfo : EIATTR_KPARAM_INFO
	.align		4
.L_49:
        /*0058*/ 	.byte	0x04, 0x17
        /*005a*/ 	.short	(.L_51 - .L_50)
.L_50:
        /*005c*/ 	.word	0x00000000
        /*0060*/ 	.short	0x0000
        /*0062*/ 	.short	0x0000
        /*0064*/ 	.byte	0x00, 0xf5, 0x21, 0x00


	//----- nvinfo : EIATTR_SPARSE_MMA_MASK
	.align		4
.L_51:
        /*0068*/ 	.byte	0x03, 0x50
        /*006a*/ 	.short	0x0000


	//----- nvinfo : EIATTR_MAXREG_COUNT
	.align		4
        /*006c*/ 	.byte	0x03, 0x1b
        /*006e*/ 	.short	0x00ff


	//----- nvinfo : EIATTR_MERCURY_ISA_VERSION
	.align		4
        /*0070*/ 	.byte	0x03, 0x5f
        /*0072*/ 	.short	0x0101


	//----- nvinfo : EIATTR_VRC_CTA_INIT_COUNT
	.align		4
        /*0074*/ 	.byte	0x02, 0x4a
	.zero		1
	.zero		1


	//----- nvinfo : EIATTR_EXIT_INSTR_OFFSETS
	.align		4
        /*0078*/ 	.byte	0x04, 0x1c
        /*007a*/ 	.short	(.L_53 - .L_52)


	//   ....[0]....
.L_52:
        /*007c*/ 	.word	0x000000d0


	//   ....[1]....
        /*0080*/ 	.word	0x000008f0


	//----- nvinfo : EIATTR_CBANK_PARAM_SIZE
	.align		4
.L_53:
        /*0084*/ 	.byte	0x03, 0x19
        /*0086*/ 	.short	0x0024


	//----- nvinfo : EIATTR_PARAM_CBANK
	.align		4
        /*0088*/ 	.byte	0x04, 0x0a
        /*008a*/ 	.short	(.L_55 - .L_54)
	.align		4
.L_54:
        /*008c*/ 	.word	index@(.nv.constant0._Z26multiplicateMatrixOnDevicePdS_S_iii)
        /*0090*/ 	.short	0x0380
        /*0092*/ 	.short	0x0024


	//----- nvinfo : EIATTR_SW_WAR
	.align		4
.L_55:
        /*0094*/ 	.byte	0x04, 0x36
        /*0096*/ 	.short	(.L_57 - .L_56)
.L_56:
        /*0098*/ 	.word	0x00000008
.L_57:


//--------------------- .nv.callgraph             --------------------------
	.section	.nv.callgraph,"",@"SHT_CUDA_CALLGRAPH"
	.align	4
	.sectionentsize	8
	.align		4
        /*0000*/ 	.word	0x00000000
	.align		4
        /*0004*/ 	.word	0xffffffff
	.align		4
        /*0008*/ 	.word	0x00000000
	.align		4
        /*000c*/ 	.word	0xfffffffe
	.align		4
        /*0010*/ 	.word	0x00000000
	.align		4
        /*0014*/ 	.word	0xfffffffd
	.align		4
        /*0018*/ 	.word	0x00000000
	.align		4
        /*001c*/ 	.word	0xfffffffc


//--------------------- .text._Z20matrixMultiplySharedPdS_S_iiiiii --------------------------
	.section	.text._Z20matrixMultiplySharedPdS_S_iiiiii,"ax",@progbits
	.align	128
        .global         _Z20matrixMultiplySharedPdS_S_iiiiii
        .type           _Z20matrixMultiplySharedPdS_S_iiiiii,@function
        .size           _Z20matrixMultiplySharedPdS_S_iiiiii,(.L_x_8 - _Z20matrixMultiplySharedPdS_S_iiiiii)
        .other          _Z20matrixMultiplySharedPdS_S_iiiiii,@"STO_CUDA_ENTRY STV_DEFAULT"
_Z20matrixMultiplySharedPdS_S_iiiiii:
.text._Z20matrixMultiplySharedPdS_S_iiiiii:
[----:B------:R-:W-:Y:S01]  /*0000*/  LDC R1, c[0x0][0x37c] ;  /* 0x0000df00ff017b82 */ /* 0x000fe20000000800 */
[----:B------:R-:W0:Y:S01]  /*0010*/  LDCU UR7, c[0x0][0x39c] ;  /* 0x00007380ff0777ac */ /* 0x000e220008000800 */
[----:B------:R-:W1:Y:S01]  /*0020*/  S2R R17, SR_CTAID.Y ;  /* 0x0000000000117919 */ /* 0x000e620000002600 */
[----:B------:R-:W-:Y:S01]  /*0030*/  CS2R R20, SRZ ;  /* 0x0000000000147805 */ /* 0x000fe2000001ff00 */
[----:B------:R-:W2:Y:S01]  /*0040*/  LDCU.64 UR8, c[0x0][0x358] ;  /* 0x00006b00ff0877ac */ /* 0x000ea20008000a00 */
[----:B------:R-:W1:Y:S01]  /*0050*/  S2R R14, SR_TID.Y ;  /* 0x00000000000e7919 */ /* 0x000e620000002200 */
[----:B------:R-:W3:Y:S01]  /*0060*/  S2R R5, SR_CTAID.X ;  /* 0x0000000000057919 */ /* 0x000ee20000002500 */
[----:B------:R-:W3:Y:S01]  /*0070*/  S2R R15, SR_TID.X ;  /* 0x00000000000f7919 */ /* 0x000ee20000002100 */
[----:B0-----:R-:W0:Y:S02]  /*0080*/  I2F.F64 R2, UR7 ;  /* 0x0000000700027d12 */ /* 0x001e240008201c00 */
[----:B0-----:R-:W-:Y:S01]  /*0090*/  DMUL R2, R2, 0.03125 ;  /* 0x3fa0000002027828 */ /* 0x001fe20000000000 */
[----:B-1----:R-:W-:-:S09]  /*00a0*/  IMAD R17, R17, 0x20, R14 ;  /* 0x0000002011117824 */ /* 0x002fd200078e020e */
[----:B------:R-:W0:Y:S01]  /*00b0*/  F2I.F64.CEIL R2, R2 ;  /* 0x0000000200027311 */ /* 0x000e220000309100 */
[----:B---3--:R-:W-:Y:S01]  /*00c0*/  IMAD R16, R5, 0x20, R15 ;  /* 0x0000002005107824 */ /* 0x008fe200078e020f */
[----:B0-----:R-:W-:-:S13]  /*00d0*/  ISETP.GE.AND P0, PT, R2, 0x1, PT ;  /* 0x000000010200780c */ /* 0x001fda0003f06270 */
[----:B--2---:R-:W-:Y:S05]  /*00e0*/  @!P0 BRA `(.L_x_0) ;  /* 0x0000000800e88947 */ /* 0x004fea0003800000 */
[----:B------:R-:W0:Y:S01]  /*00f0*/  S2UR UR6, SR_CgaCtaId ;  /* 0x00000000000679c3 */ /* 0x000e220000008800 */
[----:B------:R-:W1:Y:S01]  /*0100*/  LDCU UR10, c[0x0][0x3a4] ;  /* 0x00007480ff0a77ac */ /* 0x000e620008000800 */
[----:B------:R-:W-:Y:S01]  /*0110*/  IADD3 R13, PT, PT, -R2, RZ, RZ ;  /* 0x000000ff020d7210 */ /* 0x000fe20007ffe1ff */
[----:B------:R-:W-:Y:S01]  /*0120*/  IMAD.MOV.U32 R20, RZ, RZ, RZ ;  /* 0x000000ffff147224 */ /* 0x000fe200078e00ff */
[----:B------:R-:W2:Y:S04]  /*0130*/  LDCU UR11, c[0x0][0x398] ;  /* 0x00007300ff0b77ac */ /* 0x000ea80008000800 */
[----:B------:R-:W3:Y:S01]  /*0140*/  LDC.64 R18, c[0x0][0x380] ;  /* 0x0000e000ff127b82 */ /* 0x000ee20000000a00 */
[----:B------:R-:W-:Y:S01]  /*0150*/  UMOV UR4, 0x400 ;  /* 0x0000040000047882 */ /* 0x000fe20000000000 */
[----:B------:R-:W4:Y:S01]  /*0160*/  LDCU UR12, c[0x0][0x39c] ;  /* 0x00007380ff0c77ac */ /* 0x000f220008000800 */
[----:B------:R-:W-:-:S05]  /*0170*/  UIADD3 UR5, UPT, UPT, UR4, 0x2000, URZ ;  /* 0x0000200004057890 */ /* 0x000fca000fffe0ff */
[----:B------:R-:W3:Y:S01]  /*0180*/  LDC.64 R6, c[0x0][0x3a0] ;  /* 0x0000e800ff067b82 */ /* 0x000ee20000000a00 */
[----:B-1----:R-:W-:-:S04]  /*0190*/  IMAD R12, R14, UR10, R15 ;  /* 0x0000000a0e0c7c24 */ /* 0x002fc8000f8e020f */
[----:B------:R-:W-:Y:S01]  /*01a0*/  IMAD R12, R5, 0x20, R12 ;  /* 0x00000020050c7824 */ /* 0x000fe200078e020c */
[----:B0-----:R-:W-:Y:S01]  /*01b0*/  ULEA UR4, UR6, UR4, 0x18 ;  /* 0x0000000406047291 */ /* 0x001fe2000f8ec0ff */
[C---:B--2---:R-:W-:Y:S01]  /*01c0*/  ISETP.GE.AND P1, PT, R17.reuse, UR11, PT ;  /* 0x0000000b11007c0c */ /* 0x044fe2000bf26270 */
[----:B------:R-:W-:Y:S01]  /*01d0*/  ULEA UR5, UR6, UR5, 0x18 ;  /* 0x0000000506057291 */ /* 0x000fe2000f8ec0ff */
[----:B------:R-:W-:-:S03]  /*01e0*/  IMAD R5, R17, UR7, R15 ;  /* 0x0000000711057c24 */ /* 0x000fc6000f8e020f */
[----:B------:R-:W-:Y:S02]  /*01f0*/  LEA R2, R14, UR4, 0x8 ;  /* 0x000000040e027c11 */ /* 0x000fe4000f8e40ff */
[----:B------:R-:W-:-:S03]  /*0200*/  LEA R3, R15, UR5, 0x3 ;  /* 0x000000050f037c11 */ /* 0x000fc6000f8e18ff */
[----:B------:R-:W-:Y:S01]  /*0210*/  IMAD R4, R15, 0x8, R2 ;  /* 0x000000080f047824 */ /* 0x000fe200078e0202 */
[----:B----4-:R-:W-:-:S07]  /*0220*/  LEA R0, R14, R3, 0x8 ;  /* 0x000000030e007211 */ /* 0x010fce00078e40ff */
.L_x_1:
[----:B---3--:R-:W-:Y:S02]  /*0230*/  ISETP.GE.AND P0, PT, R16, R7, PT ;  /* 0x000000071000720c */ /* 0x008fe40003f06270 */
[----:B------:R-:W-:Y:S02]  /*0240*/  CS2R R10, SRZ ;  /* 0x00000000000a7805 */ /* 0x000fe4000001ff00 */
[----:B------:R-:W-:Y:S01]  /*0250*/  ISETP.GE.OR P2, PT, R15, UR12, P1 ;  /* 0x0000000c0f007c0c */ /* 0x000fe20008f46670 */
[----:B------:R-:W-:Y:S01]  /*0260*/  IMAD.WIDE R26, R5, 0x8, R18 ;  /* 0x00000008051a7825 */ /* 0x000fe200078e0212 */
[----:B------:R-:W-:Y:S02]  /*0270*/  ISETP.GE.OR P0, PT, R14, R6, P0 ;  /* 0x000000060e00720c */ /* 0x000fe40000706670 */
[----:B------:R-:W-:-:S09]  /*0280*/  CS2R R28, SRZ ;  /* 0x00000000001c7805 */ /* 0x000fd2000001ff00 */
[----:B------:R-:W2:Y:S02]  /*0290*/  @!P2 LDG.E.64 R10, desc[UR8][R26.64] ;  /* 0x000000081a0aa981 */ /* 0x000ea4000c1e1b00 */
[----:B0-----:R-:W0:Y:S02]  /*02a0*/  @!P0 LDC.64 R8, c[0x0][0x388] ;  /* 0x0000e200ff088b82 */ /* 0x001e240000000a00 */
[----:B0-----:R-:W-:-:S05]  /*02b0*/  @!P0 IMAD.WIDE R8, R12, 0x8, R8 ;  /* 0x000000080c088825 */ /* 0x001fca00078e0208 */
[----:B------:R-:W3:Y:S01]  /*02c0*/  @!P0 LDG.E.64 R28, desc[UR8][R8.64] ;  /* 0x00000008081c8981 */ /* 0x000ee2000c1e1b00 */
[----:B-1----:R-:W0:Y:S03]  /*02d0*/  F2F.F64.F32 R20, R20 ;  /* 0x0000001400147310 */ /* 0x002e260000201800 */
[----:B--2---:R-:W-:Y:S04]  /*02e0*/  STS.64 [R4], R10 ;  /* 0x0000000a04007388 */ /* 0x004fe80000000a00 */
[----:B---3--:R-:W-:Y:S01]  /*02f0*/  STS.64 [R0], R28 ;  /* 0x0000001c00007388 */ /* 0x008fe20000000a00 */
[----:B------:R-:W-:Y:S06]  /*0300*/  BAR.SYNC.DEFER_BLOCKING 0x0 ;  /* 0x0000000000007b1d */ /* 0x000fec0000010000 */
[----:B------:R-:W-:Y:S04]  /*0310*/  LDS.64 R24, [R3] ;  /* 0x0000000003187984 */ /* 0x000fe80000000a00 */
[----:B------:R-:W0:Y:S04]  /*0320*/  LDS.128 R8, [R2] ;  /* 0x0000000002087984 */ /* 0x000e280000000c00 */
[----:B------:R-:W1:Y:S01]  /*0330*/  LDS.64 R22, [R3+0x100] ;  /* 0x0001000003167984 */ /* 0x000e620000000a00 */
[----:B0-----:R-:W-:-:S03]  /*0340*/  DFMA R24, R8, R24, R20 ;  /* 0x000000180818722b */ /* 0x001fc60000000014 */
[----:B------:R-:W-:Y:S07]  /*0350*/  LDS.64 R20, [R3+0x200] ;  /* 0x0002000003147984 */ /* 0x000fee0000000a00 */
[----:B------:R-:W0:Y:S08]  /*0360*/  F2F.F32.F64 R24, R24 ;  /* 0x0000001800187310 */ /* 0x000e300000301000 */
[----:B0-----:R-:W1:Y:S02]  /*0370*/  F2F.F64.F32 R26, R24 ;  /* 0x00000018001a7310 */ /* 0x001e640000201800 */
[----:B-1----:R-:W-:Y:S01]  /*0380*/  DFMA R26, R22, R10, R26 ;  /* 0x0000000a161a722b */ /* 0x002fe2000000001a */
[----:B------:R-:W0:Y:S04]  /*0390*/  LDS.128 R8, [R2+0x10] ;  /* 0x0000100002087984 */ /* 0x000e280000000c00 */
[----:B------:R-:W1:Y:S05]  /*03a0*/  LDS.64 R22, [R3+0x300] ;  /* 0x0003000003167984 */ /* 0x000e6a0000000a00 */
[----:B------:R-:W2:Y:S08]  /*03b0*/  F2F.F32.F64 R26, R26 ;  /* 0x0000001a001a7310 */ /* 0x000eb00000301000 */
[----:B--2---:R-:W0:Y:S02]  /*03c0*/  F2F.F64.F32 R24, R26 ;  /* 0x0000001a00187310 */ /* 0x004e240000201800 */
[----:B0-----:R-:W-:Y:S01]  /*03d0*/  DFMA R8, R8, R20, R24 ;  /* 0x000000140808722b */ /* 0x001fe20000000018 */
[----:B------:R-:W-:Y:S09]  /*03e0*/  LDS.64 R20, [R3+0x400] ;  /* 0x0004000003147984 */ /* 0x000ff20000000a00 */
[----:B------:R-:W0:Y:S08]  /*03f0*/  F2F.F32.F64 R8, R8 ;  /* 0x0000000800087310 */ /* 0x000e300000301000 */
[----:B0-----:R-:W1:Y:S02]  /*0400*/  F2F.F64.F32 R28, R8 ;  /* 0x00000008001c7310 */ /* 0x001e640000201800 */
[----:B-1----:R-:W-:Y:S01]  /*0410*/  DFMA R28, R22, R10, R28 ;  /* 0x0000000a161c722b */ /* 0x002fe2000000001c */
[----:B------:R-:W0:Y:S04]  /*0420*/  LDS.128 R8, [R2+0x20] ;  /* 0x0000200002087984 */ /* 0x000e280000000c00 */
[----:B------:R-:W1:Y:S05]  /*0430*/  LDS.64 R22, [R3+0x500] ;  /* 0x0005000003167984 */ /* 0x000e6a0000000a00 */
[----:B------:R-:W2:Y:S08]  /*0440*/  F2F.F32.F64 R28, R28 ;  /* 0x0000001c001c7310 */ /* 0x000eb00000301000 */
[----:B--2---:R-:W0:Y:S02]  /*0450*/  F2F.F64.F32 R24, R28 ;  /* 0x0000001c00187310 */ /* 0x004e240000201800 */
[----:B0-----:R-:W-:-:S06]  /*0460*/  DFMA R20, R8, R20, R24 ;  /* 0x000000140814722b */ /* 0x001fcc0000000018 */
[----:B------:R0:W2:Y:S04]  /*0470*/  F2F.F32.F64 R26, R20 ;  /* 0x00000014001a7310 */ /* 0x0000a80000301000 */
[----:B0-----:R-:W-:Y:S04]  /*0480*/  LDS.64 R20, [R3+0x600] ;  /* 0x0006000003147984 */ /* 0x001fe80000000a00 */
[----:B--2---:R-:W1:Y:S02]  /*0490*/  F2F.F64.F32 R26, R26 ;  /* 0x0000001a001a7310 */ /* 0x004e640000201800 */
        /* <DEDUP_REMOVED lines=104> */
[----:B0-----:R-:W-:-:S10]  /*0b20*/  DFMA R20, R8, R20, R24 ;  /* 0x000000140814722b */ /* 0x001fd40000000018 */
[----:B------:R-:W0:Y:S08]  /*0b30*/  F2F.F32.F64 R20, R20 ;  /* 0x0000001400147310 */ /* 0x000e300000301000 */
[----:B0-----:R0:W1:Y:S02]  /*0b40*/  F2F.F64.F32 R26, R20 ;  /* 0x00000014001a7310 */ /* 0x0010640000201800 */
[----:B0-----:R-:W-:Y:S01]  /*0b50*/  LDS.64 R20, [R3+0x1e00] ;  /* 0x001e000003147984 */ /* 0x001fe20000000a00 */
[----:B-1----:R-:W-:-:S03]  /*0b60*/  DFMA R26, R22, R10, R26 ;  /* 0x0000000a161a722b */ /* 0x002fc6000000001a */
[----:B------:R-:W0:Y:S04]  /*0b70*/  LDS.128 R8, [R2+0xf0] ;  /* 0x0000f00002087984 */ /* 0x000e280000000c00 */
[----:B------:R-:W1:Y:S03]  /*0b80*/  LDS.64 R22, [R3+0x1f00] ;  /* 0x001f000003167984 */ /* 0x000e660000000a00 */
[----:B------:R-:W2:Y:S08]  /*0b90*/  F2F.F32.F64 R26, R26 ;  /* 0x0000001a001a7310 */ /* 0x000eb00000301000 */
[----:B--2---:R-:W0:Y:S02]  /*0ba0*/  F2F.F64.F32 R24, R26 ;  /* 0x0000001a00187310 */ /* 0x004e240000201800 */
[----:B0-----:R-:W-:-:S10]  /*0bb0*/  DFMA R24, R8, R20, R24 ;  /* 0x000000140818722b */ /* 0x001fd40000000018 */
[----:B------:R-:W0:Y:S01]  /*0bc0*/  F2F.F32.F64 R24, R24 ;  /* 0x0000001800187310 */ /* 0x000e220000301000 */
[----:B------:R-:W-:-:S07]  /*0bd0*/  VIADD R13, R13, 0x1 ;  /* 0x000000010d0d7836 */ /* 0x000fce0000000000 */
[----:B0-----:R-:W1:Y:S01]  /*0be0*/  F2F.F64.F32 R8, R24 ;  /* 0x0000001800087310 */ /* 0x001e620000201800 */
[----:B------:R-:W-:Y:S01]  /*0bf0*/  BAR.SYNC.DEFER_BLOCKING 0x0 ;  /* 0x0000000000007b1d */ /* 0x000fe20000010000 */
[----:B------:R-:W-:-:S05]  /*0c00*/  ISETP.NE.AND P0, PT, R13, RZ, PT ;  /* 0x000000ff0d00720c */ /* 0x000fca0003f05270 */
[----:B-1----:R-:W-:-:S06]  /*0c10*/  DFMA R8, R22, R10, R8 ;  /* 0x0000000a1608722b */ /* 0x002fcc0000000008 */
[----:B------:R0:W1:Y:S01]  /*0c20*/  F2F.F32.F64 R20, R8 ;  /* 0x0000000800147310 */ /* 0x0000620000301000 */
[----:B------:R-:W-:Y:S01]  /*0c30*/  VIADD R5, R5, 0x20 ;  /* 0x0000002005057836 */ /* 0x000fe20000000000 */
[----:B------:R-:W-:Y:S01]  /*0c40*/  IADD3 R15, PT, PT, R15, 0x20, RZ ;  /* 0x000000200f0f7810 */ /* 0x000fe20007ffe0ff */
[----:B------:R-:W-:Y:S01]  /*0c50*/  VIADD R14, R14, 0x20 ;  /* 0x000000200e0e7836 */ /* 0x000fe20000000000 */
[----:B------:R-:W-:Y:S01]  /*0c60*/  LEA R12, R7, R12, 0x5 ;  /* 0x0000000c070c7211 */ /* 0x000fe200078e28ff */
[----:B------:R-:W-:Y:S06]  /*0c70*/  @P0 BRA `(.L_x_1) ;  /* 0xfffffff4006c0947 */ /* 0x000fec000383ffff */
[----:B-1----:R-:W1:Y:S02]  /*0c80*/  F2F.F64.F32 R20, R20 ;  /* 0x0000001400147310 */ /* 0x002e640000201800 */
.L_x_0:
[----:B------:R-:W2:Y:S02]  /*0c90*/  LDCU.64 UR4, c[0x0][0x3a8] ;  /* 0x00007500ff0477ac */ /* 0x000ea40008000a00 */
[----:B--2---:R-:W-:-:S04]  /*0ca0*/  ISETP.GE.AND P0, PT, R16, UR5, PT ;  /* 0x0000000510007c0c */ /* 0x004fc8000bf06270 */
[----:B------:R-:W-:-:S13]  /*0cb0*/  ISETP.GE.OR P0, PT, R17, UR4, P0 ;  /* 0x0000000411007c0c */ /* 0x000fda0008706670 */
[----:B------:R-:W-:Y:S05]  /*0cc0*/  @P0 EXIT ;  /* 0x000000000000094d */ /* 0x000fea0003800000 */
[----:B------:R-:W2:Y:S01]  /*0cd0*/  LDC.64 R2, c[0x0][0x390] ;  /* 0x0000e400ff027b82 */ /* 0x000ea20000000a00 */
[----:B------:R-:W-:-:S04]  /*0ce0*/  IMAD R17, R17, UR5, R16 ;  /* 0x0000000511117c24 */ /* 0x000fc8000f8e0210 */
[----:B--2---:R-:W-:-:S05]  /*0cf0*/  IMAD.WIDE.U32 R2, R17, 0x8, R2 ;  /* 0x0000000811027825 */ /* 0x004fca00078e0002 */
[----:B-1----:R-:W-:Y:S01]  /*0d00*/  STG.E.64 desc[UR8][R2.64], R20 ;  /* 0x0000001402007986 */ /* 0x002fe2000c101b08 */
[----:B------:R-:W-:Y:S05]  /*0d10*/  EXIT ;  /* 0x000000000000794d */ /* 0x000fea0003800000 */
.L_x_2:
[----:B------:R-:W-:-:S00]  /*0d20*/  BRA `(.L_x_2) ;  /* 0xfffffffc00fc7947 */ /* 0x000fc0000383ffff */
[----:B------:R-:W-:-:S00]  /*0d30*/  NOP ;  /* 0x0000000000007918 */ /* 0x000fc00000000000 */
        /* <DEDUP_REMOVED lines=12> */
.L_x_8:


//--------------------- .text._Z26multiplicateMatrixOnDevicePdS_S_iii --------------------------
	.section	.text._Z26multiplicateMatrixOnDevicePdS_S_iii,"ax",@progbits
	.align	128
        .global         _Z26multiplicateMatrixOnDevicePdS_S_iii
        .type           _Z26multiplicateMatrixOnDevicePdS_S_iii,@function
        .size           _Z26multiplicateMatrixOnDevicePdS_S_iii,(.L_x_9 - _Z26multiplicateMatrixOnDevicePdS_S_iii)
        .other          _Z26multiplicateMatrixOnDevicePdS_S_iii,@"STO_CUDA_ENTRY STV_DEFAULT"
_Z26multiplicateMatrixOnDevicePdS_S_iii:
.text._Z26multiplicateMatrixOnDevicePdS_S_iii:
[----:B------:R-:W-:Y:S01]  /*0000*/  LDC R1, c[0x0][0x37c] ;  /* 0x0000df00ff017b82 */ /* 0x000fe20000000800 */
[----:B------:R-:W0:Y:S01]  /*0010*/  S2R R3, SR_TID.Y ;  /* 0x0000000000037919 */ /* 0x000e220000002200 */
[----:B------:R-:W1:Y:S06]  /*0020*/  LDCU UR4, c[0x0][0x360] ;  /* 0x00006c00ff0477ac */ /* 0x000e6c0008000800 */
[----:B------:R-:W2:Y:S01]  /*0030*/  LDC R0, c[0x0][0x3a0] ;  /* 0x0000e800ff007b82 */ /* 0x000ea20000000800 */
[----:B------:R-:W0:Y:S01]  /*0040*/  S2R R4, SR_CTAID.Y ;  /* 0x0000000000047919 */ /* 0x000e220000002600 */
[----:B------:R-:W0:Y:S01]  /*0050*/  LDCU UR5, c[0x0][0x364] ;  /* 0x00006c80ff0577ac */ /* 0x000e220008000800 */
[----:B------:R-:W1:Y:S01]  /*0060*/  S2R R5, SR_TID.X ;  /* 0x0000000000057919 */ /* 0x000e620000002100 */
[----:B------:R-:W3:Y:S01]  /*0070*/  LDCU UR6, c[0x0][0x398] ;  /* 0x00007300ff0677ac */ /* 0x000ee20008000800 */
[----:B------:R-:W1:Y:S01]  /*0080*/  S2R R2, SR_CTAID.X ;  /* 0x0000000000027919 */ /* 0x000e620000002500 */
[----:B0-----:R-:W-:-:S05]  /*0090*/  IMAD R3, R4, UR5, R3 ;  /* 0x0000000504037c24 */ /* 0x001fca000f8e0203 */
[----:B---3--:R-:W-:Y:S01]  /*00a0*/  ISETP.GE.AND P0, PT, R3, UR6, PT ;  /* 0x0000000603007c0c */ /* 0x008fe2000bf06270 */
[----:B-1----:R-:W-:-:S05]  /*00b0*/  IMAD R5, R2, UR4, R5 ;  /* 0x0000000402057c24 */ /* 0x002fca000f8e0205 */
[----:B--2---:R-:W-:-:S13]  /*00c0*/  ISETP.GE.OR P0, PT, R5, R0, P0 ;  /* 0x000000000500720c */ /* 0x004fda0000706670 */
[----:B------:R-:W-:Y:S05]  /*00d0*/  @P0 EXIT ;  /* 0x000000000000094d */ /* 0x000fea0003800000 */
[----:B------:R-:W0:Y:S01]  /*00e0*/  LDC R2, c[0x0][0x39c] ;  /* 0x0000e700ff027b82 */ /* 0x000e220000000800 */
[----:B------:R-:W1:Y:S01]  /*00f0*/  LDCU.64 UR4, c[0x0][0x358] ;  /* 0x00006b00ff0477ac */ /* 0x000e620008000a00 */
[----:B------:R-:W-:Y:S02]  /*0100*/  CS2R R18, SRZ ;  /* 0x0000000000127805 */ /* 0x000fe4000001ff00 */
[----:B0-----:R-:W-:-:S13]  /*0110*/  ISETP.GE.AND P0, PT, R2, 0x1, PT ;  /* 0x000000010200780c */ /* 0x001fda0003f06270 */
[----:B-1----:R-:W-:Y:S05]  /*0120*/  @!P0 BRA `(.L_x_3) ;  /* 0x0000000400e08947 */ /* 0x002fea0003800000 */
[C---:B------:R-:W-:Y:S01]  /*0130*/  ISETP.GE.U32.AND P1, PT, R2.reuse, 0x8, PT ;  /* 0x000000080200780c */ /* 0x040fe20003f26070 */
[----:B------:R-:W-:Y:S01]  /*0140*/  HFMA2 R7, -RZ, RZ, 0, 0 ;  /* 0x00000000ff077431 */ /* 0x000fe200000001ff */
[----:B------:R-:W-:Y:S01]  /*0150*/  LOP3.LUT R4, R2, 0x7, RZ, 0xc0, !PT ;  /* 0x0000000702047812 */ /* 0x000fe200078ec0ff */
[----:B------:R-:W-:Y:S01]  /*0160*/  IMAD R6, R3, R2, RZ ;  /* 0x0000000203067224 */ /* 0x000fe200078e02ff */
[----:B------:R-:W-:Y:S02]  /*0170*/  CS2R R18, SRZ ;  /* 0x0000000000127805 */ /* 0x000fe4000001ff00 */
[----:B------:R-:W-:-:S07]  /*0180*/  ISETP.NE.AND P0, PT, R4, RZ, PT ;  /* 0x000000ff0400720c */ /* 0x000fce0003f05270 */
[----:B------:R-:W-:Y:S06]  /*0190*/  @!P1 BRA `(.L_x_4) ;  /* 0x0000000000c49947 */ /* 0x000fec0003800000 */
[----:B------:R-:W0:Y:S01]  /*01a0*/  LDC.64 R8, c[0x0][0x380] ;  /* 0x0000e000ff087b82 */ /* 0x000e220000000a00 */
[----:B------:R-:W-:Y:S01]  /*01b0*/  LOP3.LUT R7, R2, 0x7ffffff8, RZ, 0xc0, !PT ;  /* 0x7ffffff802077812 */ /* 0x000fe200078ec0ff */
[----:B------:R-:W-:Y:S01]  /*01c0*/  IMAD.MOV.U32 R27, RZ, RZ, R5 ;  /* 0x000000ffff1b7224 */ /* 0x000fe200078e0005 */
[----:B------:R-:W-:-:S03]  /*01d0*/  CS2R R18, SRZ ;  /* 0x0000000000127805 */ /* 0x000fc6000001ff00 */
[----:B------:R-:W-:Y:S02]  /*01e0*/  IMAD.MOV R26, RZ, RZ, -R7 ;  /* 0x000000ffff1a7224 */ /* 0x000fe400078e0a07 */
[----:B0-----:R-:W-:-:S03]  /*01f0*/  IMAD.WIDE.U32 R8, R6, 0x8, R8 ;  /* 0x0000000806087825 */ /* 0x001fc600078e0008 */
[----:B------:R-:W-:-:S04]  /*0200*/  IADD3 R10, P1, PT, R8, 0x20, RZ ;  /* 0x00000020080a7810 */ /* 0x000fc80007f3e0ff */
[----:B------:R-:W-:-:S09]  /*0210*/  IADD3.X R11, PT, PT, RZ, R9, RZ, P1, !PT ;  /* 0x00000009ff0b7210 */ /* 0x000fd20000ffe4ff */
.L_x_5:
[----:B------:R-:W0:Y:S01]  /*0220*/  LDC.64 R22, c[0x0][0x388] ;  /* 0x0000e200ff167b82 */ /* 0x000e220000000a00 */
[----:B------:R-:W-:Y:S01]  /*0230*/  MOV R8, R10 ;  /* 0x0000000a00087202 */ /* 0x000fe20000000f00 */
[----:B------:R-:W-:-:S05]  /*0240*/  IMAD.MOV.U32 R9, RZ, RZ, R11 ;  /* 0x000000ffff097224 */ /* 0x000fca00078e000b */
[----:B------:R-:W2:Y:S04]  /*0250*/  LDG.E.64 R14, desc[UR4][R8.64+-0x20] ;  /* 0xffffe004080e7981 */ /* 0x000ea8000c1e1b00 */
[----:B------:R-:W3:Y:S01]  /*0260*/  LDG.E.64 R10, desc[UR4][R8.64+-0x18] ;  /* 0xffffe804080a7981 */ /* 0x000ee2000c1e1b00 */
[----:B0-----:R-:W-:-:S05]  /*0270*/  IMAD.WIDE R22, R27, 0x8, R22 ;  /* 0x000000081b167825 */ /* 0x001fca00078e0216 */
[----:B------:R-:W2:Y:S01]  /*0280*/  LDG.E.64 R12, desc[UR4][R22.64] ;  /* 0x00000004160c7981 */ /* 0x000ea2000c1e1b00 */
[----:B------:R-:W-:-:S05]  /*0290*/  IMAD.WIDE R28, R0, 0x8, R22 ;  /* 0x00000008001c7825 */ /* 0x000fca00078e0216 */
[----:B------:R-:W3:Y:S01]  /*02a0*/  LDG.E.64 R16, desc[UR4][R28.64] ;  /* 0x000000041c107981 */ /* 0x000ee2000c1e1b00 */
[C---:B------:R-:W-:Y:S01]  /*02b0*/  IMAD.WIDE R24, R0.reuse, 0x8, R28 ;  /* 0x0000000800187825 */ /* 0x040fe200078e021c */
[----:B--2---:R-:W-:Y:S02]  /*02c0*/  DFMA R18, R14, R12, R18 ;  /* 0x0000000c0e12722b */ /* 0x004fe40000000012 */
[----:B------:R-:W2:Y:S04]  /*02d0*/  LDG.E.64 R14, desc[UR4][R8.64+-0x10] ;  /* 0xfffff004080e7981 */ /* 0x000ea8000c1e1b00 */
[----:B------:R-:W2:Y:S01]  /*02e0*/  LDG.E.64 R12, desc[UR4][R24.64] ;  /* 0x00000004180c7981 */ /* 0x000ea2000c1e1b00 */
[----:B------:R-:W-:Y:S01]  /*02f0*/  IMAD.WIDE R20, R0, 0x8, R24 ;  /* 0x0000000800147825 */ /* 0x000fe200078e0218 */
[----:B---3--:R-:W-:-:S02]  /*0300*/  DFMA R16, R10, R16, R18 ;  /* 0x000000100a10722b */ /* 0x008fc40000000012 */
[----:B------:R-:W3:Y:S04]  /*0310*/  LDG.E.64 R10, desc[UR4][R8.64+-0x8] ;  /* 0xfffff804080a7981 */ /* 0x000ee8000c1e1b00 */
        /* <DEDUP_REMOVED lines=9> */
[----:B------:R-:W-:-:S03]  /*03b0*/  IMAD.WIDE R24, R0, 0x8, R28 ;  /* 0x0000000800187825 */ /* 0x000fc600078e021c */
[----:B------:R-:W4:Y:S01]  /*03c0*/  LDG.E.64 R22, desc[UR4][R8.64+0x18] ;  /* 0x0000180408167981 */ /* 0x000f22000c1e1b00 */
[----:B------:R-:W-:-:S06]  /*03d0*/  IMAD.WIDE R20, R0, 0x8, R24 ;  /* 0x0000000800147825 */ /* 0x000fcc00078e0218 */
[----:B------:R-:W4:Y:S01]  /*03e0*/  LDG.E.64 R20, desc[UR4][R20.64] ;  /* 0x0000000414147981 */ /* 0x000f22000c1e1b00 */
[----:B--2---:R-:W-:-:S03]  /*03f0*/  DFMA R14, R16, R14, R18 ;  /* 0x0000000e100e722b */ /* 0x004fc60000000012 */
[----:B------:R-:W2:Y:S04]  /*0400*/  LDG.E.64 R16, desc[UR4][R8.64+0x10] ;  /* 0x0000100408107981 */ /* 0x000ea8000c1e1b00 */
[----:B------:R-:W2:Y:S01]  /*0410*/  LDG.E.64 R18, desc[UR4][R24.64] ;  /* 0x0000000418127981 */ /* 0x000ea2000c1e1b00 */
[----:B------:R-:W-:Y:S01]  /*0420*/  IADD3 R26, PT, PT, R26, 0x8, RZ ;  /* 0x000000081a1a7810 */ /* 0x000fe20007ffe0ff */
[----:B---3--:R-:W-:-:S03]  /*0430*/  DFMA R10, R10, R12, R14 ;  /* 0x0000000c0a0a722b */ /* 0x008fc6000000000e */
[----:B------:R-:W-:Y:S02]  /*0440*/  ISETP.NE.AND P1, PT, R26, RZ, PT ;  /* 0x000000ff1a00720c */ /* 0x000fe40003f25270 */
[----:B------:R-:W-:-:S03]  /*0450*/  LEA R27, R0, R27, 0x3 ;  /* 0x0000001b001b7211 */ /* 0x000fc600078e18ff */
[----:B--2---:R-:W-:Y:S01]  /*0460*/  DFMA R18, R16, R18, R10 ;  /* 0x000000121012722b */ /* 0x004fe2000000000a */
[----:B------:R-:W-:-:S07]  /*0470*/  IADD3 R10, P2, PT, R8, 0x40, RZ ;  /* 0x00000040080a7810 */ /* 0x000fce0007f5e0ff */
[----:B----4-:R-:W-:Y:S01]  /*0480*/  DFMA R18, R22, R20, R18 ;  /* 0x000000141612722b */ /* 0x010fe20000000012 */
[----:B------:R-:W-:Y:S01]  /*0490*/  IMAD.X R11, RZ, RZ, R9, P2 ;  /* 0x000000ffff0b7224 */ /* 0x000fe200010e0609 */
[----:B------:R-:W-:Y:S09]  /*04a0*/  @P1 BRA `(.L_x_5) ;  /* 0xfffffffc005c1947 */ /* 0x000ff2000383ffff */
.L_x_4:
[----:B------:R-:W-:Y:S05]  /*04b0*/  @!P0 BRA `(.L_x_3) ;  /* 0x0000000000fc8947 */ /* 0x000fea0003800000 */
[----:B------:R-:W-:Y:S02]  /*04c0*/  ISETP.GE.U32.AND P1, PT, R4, 0x4, PT ;  /* 0x000000040400780c */ /* 0x000fe40003f26070 */
[----:B------:R-:W-:-:S04]  /*04d0*/  LOP3.LUT R26, R2, 0x3, RZ, 0xc0, !PT ;  /* 0x00000003021a7812 */ /* 0x000fc800078ec0ff */
[----:B------:R-:W-:-:S07]  /*04e0*/  ISETP.NE.AND P0, PT, R26, RZ, PT ;  /* 0x000000ff1a00720c */ /* 0x000fce0003f05270 */
[----:B------:R-:W-:Y:S06]  /*04f0*/  @!P1 BRA `(.L_x_6) ;  /* 0x00000000006c9947 */ /* 0x000fec0003800000 */
[----:B------:R-:W0:Y:S01]  /*0500*/  LDC.64 R24, c[0x0][0x380] ;  /* 0x0000e000ff187b82 */ /* 0x000e220000000a00 */
[----:B------:R-:W1:Y:S01]  /*0510*/  LDCU.64 UR6, c[0x0][0x380] ;  /* 0x00007000ff0677ac */ /* 0x000e620008000a00 */
[C---:B------:R-:W-:Y:S01]  /*0520*/  IMAD.IADD R9, R6.reuse, 0x1, R7 ;  /* 0x0000000106097824 */ /* 0x040fe200078e0207 */
[----:B------:R-:W-:Y:S01]  /*0530*/  IADD3 R4, P1, PT, R6, R7, RZ ;  /* 0x0000000706047210 */ /* 0x000fe20007f3e0ff */
[----:B------:R-:W-:-:S04]  /*0540*/  IMAD R13, R7, R0, R5 ;  /* 0x00000000070d7224 */ /* 0x000fc800078e0205 */
[----:B------:R-:W2:Y:S01]  /*0550*/  LDC.64 R10, c[0x0][0x388] ;  /* 0x0000e200ff0a7b82 */ /* 0x000ea20000000a00 */
[----:B0-----:R-:W-:-:S06]  /*0560*/  IMAD.WIDE.U32 R24, R9, 0x8, R24 ;  /* 0x0000000809187825 */ /* 0x001fcc00078e0018 */
[----:B------:R-:W3:Y:S01]  /*0570*/  LDG.E.64 R24, desc[UR4][R24.64] ;  /* 0x0000000418187981 */ /* 0x000ee2000c1e1b00 */
[----:B--2---:R-:W-:Y:S01]  /*0580*/  IMAD.WIDE R10, R13, 0x8, R10 ;  /* 0x000000080d0a7825 */ /* 0x004fe200078e020a */
[----:B------:R-:W-:Y:S02]  /*0590*/  IADD3.X R13, PT, PT, RZ, RZ, RZ, P1, !PT ;  /* 0x000000ffff0d7210 */ /* 0x000fe40000ffe4ff */
[----:B-1----:R-:W-:Y:S02]  /*05a0*/  LEA R28, P1, R4, UR6, 0x3 ;  /* 0x00000006041c7c11 */ /* 0x002fe4000f8218ff */
[----:B------:R-:W3:Y:S01]  /*05b0*/  LDG.E.64 R8, desc[UR4][R10.64] ;  /* 0x000000040a087981 */ /* 0x000ee2000c1e1b00 */
[----:B------:R-:W-:Y:S01]  /*05c0*/  IMAD.WIDE R14, R0, 0x8, R10 ;  /* 0x00000008000e7825 */ /* 0x000fe200078e020a */
[----:B------:R-:W-:-:S05]  /*05d0*/  LEA.HI.X R29, R4, UR7, R13, 0x3, P1 ;  /* 0x00000007041d7c11 */ /* 0x000fca00088f1c0d */
[----:B------:R-:W2:Y:S01]  /*05e0*/  LDG.E.64 R12, desc[UR4][R28.64+0x8] ;  /* 0x000008041c0c7981 */ /* 0x000ea2000c1e1b00 */
[----:B------:R-:W-:-:S03]  /*05f0*/  IMAD.WIDE R20, R0, 0x8, R14 ;  /* 0x0000000800147825 */ /* 0x000fc600078e020e */
[----:B------:R-:W2:Y:S04]  /*0600*/  LDG.E.64 R10, desc[UR4][R14.64] ;  /* 0x000000040e0a7981 */ /* 0x000ea8000c1e1b00 */
[----:B------:R-:W4:Y:S01]  /*0610*/  LDG.E.64 R16, desc[UR4][R20.64] ;  /* 0x0000000414107981 */ /* 0x000f22000c1e1b00 */
[----:B------:R-:W-:-:S03]  /*0620*/  IMAD.WIDE R22, R0, 0x8, R20 ;  /* 0x0000000800167825 */ /* 0x000fc600078e0214 */
[----:B------:R-:W4:Y:S04]  /*0630*/  LDG.E.64 R14, desc[UR4][R28.64+0x10] ;  /* 0x000010041c0e7981 */ /* 0x000f28000c1e1b00 */
[----:B------:R-:W5:Y:S04]  /*0640*/  LDG.E.64 R20, desc[UR4][R28.64+0x18] ;  /* 0x000018041c147981 */ /* 0x000f68000c1e1b00 */
[----:B------:R-:W5:Y:S01]  /*0650*/  LDG.E.64 R22, desc[UR4][R22.64] ;  /* 0x0000000416167981 */ /* 0x000f62000c1e1b00 */
[----:B------:R-:W-:Y:S01]  /*0660*/  VIADD R7, R7, 0x4 ;  /* 0x0000000407077836 */ /* 0x000fe20000000000 */
[----:B---3--:R-:W-:-:S08]  /*0670*/  DFMA R8, R24, R8, R18 ;  /* 0x000000081808722b */ /* 0x008fd00000000012 */
[----:B--2---:R-:W-:-:S08]  /*0680*/  DFMA R8, R12, R10, R8 ;  /* 0x0000000a0c08722b */ /* 0x004fd00000000008 */
[----:B----4-:R-:W-:-:S08]  /*0690*/  DFMA R8, R14, R16, R8 ;  /* 0x000000100e08722b */ /* 0x010fd00000000008 */
[----:B-----5:R-:W-:-:S11]  /*06a0*/  DFMA R18, R20, R22, R8 ;  /* 0x000000161412722b */ /* 0x020fd60000000008 */
.L_x_6:
[----:B------:R-:W-:Y:S05]  /*06b0*/  @!P0 BRA `(.L_x_3) ;  /* 0x00000000007c8947 */ /* 0x000fea0003800000 */
[----:B------:R-:W-:Y:S01]  /*06c0*/  ISETP.NE.AND P1, PT, R26, 0x1, PT ;  /* 0x000000011a00780c */ /* 0x000fe20003f25270 */
[----:B------:R-:W0:Y:S01]  /*06d0*/  LDC.64 R12, c[0x0][0x380] ;  /* 0x0000e000ff0c7b82 */ /* 0x000e220000000a00 */
[----:B------:R-:W-:-:S04]  /*06e0*/  LOP3.LUT R2, R2, 0x1, RZ, 0xc0, !PT ;  /* 0x0000000102027812 */ /* 0x000fc800078ec0ff */
[----:B------:R-:W-:-:S03]  /*06f0*/  ISETP.NE.U32.AND P0, PT, R2, 0x1, PT ;  /* 0x000000010200780c */ /* 0x000fc60003f05070 */
[----:B------:R-:W1:Y:S04]  /*0700*/  LDC.64 R20, c[0x0][0x388] ;  /* 0x0000e200ff147b82 */ /* 0x000e680000000a00 */
[CC--:B------:R-:W-:Y:S01]  /*0710*/  @P1 IADD3 R17, PT, PT, R6.reuse, R7.reuse, RZ ;  /* 0x0000000706111210 */ /* 0x0c0fe20007ffe0ff */
[C---:B------:R-:W-:Y:S01]  /*0720*/  @P1 IMAD R23, R7.reuse, R0, R5 ;  /* 0x0000000007171224 */ /* 0x040fe200078e0205 */
[----:B------:R-:W-:Y:S01]  /*0730*/  @P1 IADD3 R2, P2, PT, R6, R7, RZ ;  /* 0x0000000706021210 */ /* 0x000fe20007f5e0ff */
[----:B------:R-:W-:Y:S01]  /*0740*/  @P1 VIADD R7, R7, 0x2 ;  /* 0x0000000207071836 */ /* 0x000fe20000000000 */
[----:B------:R-:W2:Y:S02]  /*0750*/  @P1 LDC.64 R8, c[0x0][0x380] ;  /* 0x0000e000ff081b82 */ /* 0x000ea40000000a00 */
[----:B------:R-:W-:-:S06]  /*0760*/  @P1 IADD3.X R4, PT, PT, RZ, RZ, RZ, P2, !PT ;  /* 0x000000ffff041210 */ /* 0x000fcc00017fe4ff */
[----:B------:R-:W3:Y:S01]  /*0770*/  LDC.64 R14, c[0x0][0x380] ;  /* 0x0000e000ff0e7b82 */ /* 0x000ee20000000a00 */
[----:B0-----:R-:W-:-:S07]  /*0780*/  @P1 IMAD.WIDE.U32 R16, R17, 0x8, R12 ;  /* 0x0000000811101825 */ /* 0x001fce00078e000c */
[----:B------:R-:W0:Y:S01]  /*0790*/  LDC.64 R10, c[0x0][0x388] ;  /* 0x0000e200ff0a7b82 */ /* 0x000e220000000a00 */
[----:B-1----:R-:W-:Y:S01]  /*07a0*/  @P1 IMAD.WIDE R20, R23, 0x8, R20 ;  /* 0x0000000817141825 */ /* 0x002fe200078e0214 */
[----:B------:R-:W4:Y:S04]  /*07b0*/  @P1 LDG.E.64 R16, desc[UR4][R16.64] ;  /* 0x0000000410101981 */ /* 0x000f28000c1e1b00 */
[----:B------:R-:W4:Y:S01]  /*07c0*/  @P1 LDG.E.64 R12, desc[UR4][R20.64] ;  /* 0x00000004140c1981 */ /* 0x000f22000c1e1b00 */
[----:B--2---:R-:W-:Y:S01]  /*07d0*/  @P1 LEA R8, P2, R2, R8, 0x3 ;  /* 0x0000000802081211 */ /* 0x004fe200078418ff */
[----:B------:R-:W-:-:S03]  /*07e0*/  @P1 IMAD.WIDE R22, R0, 0x8, R20 ;  /* 0x0000000800161825 */ /* 0x000fc600078e0214 */
[----:B------:R-:W-:Y:S01]  /*07f0*/  @P1 LEA.HI.X R9, R2, R9, R4, 0x3, P2 ;  /* 0x0000000902091211 */ /* 0x000fe200010f1c04 */
[----:B------:R-:W-:Y:S01]  /*0800*/  @!P0 IMAD R27, R7, R0, R5 ;  /* 0x00000000071b8224 */ /* 0x000fe200078e0205 */
[----:B------:R-:W-:Y:S02]  /*0810*/  @!P0 IADD3 R25, PT, PT, R6, R7, RZ ;  /* 0x0000000706198210 */ /* 0x000fe40007ffe0ff */
[----:B------:R-:W2:Y:S04]  /*0820*/  @P1 LDG.E.64 R6, desc[UR4][R22.64] ;  /* 0x0000000416061981 */ /* 0x000ea8000c1e1b00 */
[----:B------:R-:W2:Y:S01]  /*0830*/  @P1 LDG.E.64 R8, desc[UR4][R8.64+0x8] ;  /* 0x0000080408081981 */ /* 0x000ea2000c1e1b00 */
[----:B---3--:R-:W-:-:S04]  /*0840*/  @!P0 IMAD.WIDE.U32 R14, R25, 0x8, R14 ;  /* 0x00000008190e8825 */ /* 0x008fc800078e000e */
[----:B0-----:R-:W-:Y:S02]  /*0850*/  @!P0 IMAD.WIDE R10, R27, 0x8, R10 ;  /* 0x000000081b0a8825 */ /* 0x001fe400078e020a */
[----:B------:R-:W3:Y:S04]  /*0860*/  @!P0 LDG.E.64 R14, desc[UR4][R14.64] ;  /* 0x000000040e0e8981 */ /* 0x000ee8000c1e1b00 */
[----:B------:R-:W3:Y:S01]  /*0870*/  @!P0 LDG.E.64 R10, desc[UR4][R10.64] ;  /* 0x000000040a0a8981 */ /* 0x000ee2000c1e1b00 */
[----:B----4-:R-:W-:-:S08]  /*0880*/  @P1 DFMA R12, R16, R12, R18 ;  /* 0x0000000c100c122b */ /* 0x010fd00000000012 */
[----:B--2---:R-:W-:-:S08]  /*0890*/  @P1 DFMA R18, R8, R6, R12 ;  /* 0x000000060812122b */ /* 0x004fd0000000000c */
[----:B---3--:R-:W-:-:S11]  /*08a0*/  @!P0 DFMA R18, R14, R10, R18 ;  /* 0x0000000a0e12822b */ /* 0x008fd60000000012 */
.L_x_3:
[----:B------:R-:W0:Y:S01]  /*08b0*/  LDC.64 R6, c[0x0][0x390] ;  /* 0x0000e400ff067b82 */ /* 0x000e220000000a00 */
[----:B------:R-:W-:-:S04]  /*08c0*/  IMAD R3, R3, R0, R5 ;  /* 0x0000000003037224 */ /* 0x000fc800078e0205 */
[----:B0-----:R-:W-:-:S05]  /*08d0*/  IMAD.WIDE R2, R3, 0x8, R6 ;  /* 0x0000000803027825 */ /* 0x001fca00078e0206 */
[----:B------:R-:W-:Y:S01]  /*08e0*/  STG.E.64 desc[UR4][R2.64], R18 ;  /* 0x0000001202007986 */ /* 0x000fe2000c101b04 */
[----:B------:R-:W-:Y:S05]  /*08f0*/  EXIT ;  /* 0x000000000000794d */ /* 0x000fea0003800000 */
.L_x_7:
        /* <DEDUP_REMOVED lines=16> */
.L_x_9:


//--------------------- .nv.shared._Z20matrixMultiplySharedPdS_S_iiiiii --------------------------
	.section	.nv.shared._Z20matrixMultiplySharedPdS_S_iiiiii,"aw",@nobits
	.sectionflags	@""
	.align	8
.nv.shared._Z20matrixMultiplySharedPdS_S_iiiiii:
	.zero		17408


//--------------------- .nv.shared.reserved.0     --------------------------
	.section	.nv.shared.reserved.0,"aw",@nobits
	.weak		__nv_reservedSMEM_offset_0_alias
	.size		__nv_reservedSMEM_offset_0_alias, 0, 64
	.other		__nv_reservedSMEM_offset_0_alias,@"STO_CUDA_RESERVED_SHARED STV_DEFAULT"
__nv_reservedSMEM_offset_0_alias:
	.zero		0
	.zero		64


//--------------------- .nv.constant0._Z20matrixMultiplySharedPdS_S_iiiiii --------------------------
	.section	.nv.constant0._Z20matrixMultiplySharedPdS_S_iiiiii,"a",@progbits
	.sectionflags	@""
	.align	4
.nv.constant0._Z20matrixMultiplySharedPdS_S_iiiiii:
	.zero		944


//--------------------- .nv.constant0._Z26multiplicateMatrixOnDevicePdS_S_iii --------------------------
	.section	.nv.constant0._Z26multiplicateMatrixOnDevicePdS_S_iii,"a",@progbits
	.sectionflags	@""
	.align	4
.nv.constant0._Z26multiplicateMatrixOnDevicePdS_S_iii:
	.zero		932


//--------------------- SYMBOLS --------------------------

	.type		.nv.reservedSmem.offset0,@object
	.size		.nv.reservedSmem.offset0,0x4
	.type		.nv.reservedSmem.cap,@object
	.size		.nv.reservedSmem.cap,0x4
